//
// Generated by NVIDIA NVVM Compiler
//
// Compiler Build ID: CL-36424714
// Cuda compilation tools, release 13.0, V13.0.88
// Based on NVVM 20.0.0
//

.version 9.0
.target sm_100
.address_size 64

	// .globl	_Z9ReductionPii
.extern .func  (.param .b32 func_retval0) vprintf
(
	.param .b64 vprintf_param_0,
	.param .b64 vprintf_param_1
)
;
.global .align 1 .b8 $str[9] = {83, 117, 109, 58, 32, 37, 100, 10};

.visible .entry _Z9ReductionPii(
	.param .u64 .ptr .align 1 _Z9ReductionPii_param_0,
	.param .u32 _Z9ReductionPii_param_1
)
{
	.local .align 8 .b8 	__local_depot0[8];
	.reg .b64 	%SP;
	.reg .b64 	%SPL;
	.reg .pred 	%p<5>;
	.reg .b32 	%r<17>;
	.reg .b64 	%rd<11>;

	mov.u64 	%SPL, __local_depot0;
	cvta.local.u64 	%SP, %SPL;
	ld.param.u64 	%rd3, [_Z9ReductionPii_param_0];
	ld.param.u32 	%r5, [_Z9ReductionPii_param_1];
	cvta.to.global.u64 	%rd1, %rd3;
	setp.ne.s32 	%p1, %r5, 0;
	@%p1 bra 	$L__BB0_7;
	mov.u32 	%r1, %ntid.x;
	mov.u32 	%r2, %tid.x;
	shl.b32 	%r7, %r2, 1;
	mul.wide.u32 	%rd4, %r7, 4;
	add.s64 	%rd2, %rd1, %rd4;
	mov.b32 	%r16, 1;
$L__BB0_2:
	bar.sync 	0;
	add.s32 	%r8, %r16, -1;
	and.b32  	%r9, %r8, %r2;
	setp.ne.s32 	%p2, %r9, 0;
	@%p2 bra 	$L__BB0_4;
	mul.wide.s32 	%rd5, %r16, 4;
	add.s64 	%rd6, %rd2, %rd5;
	ld.global.u32 	%r10, [%rd6];
	ld.global.u32 	%r11, [%rd2];
	add.s32 	%r12, %r11, %r10;
	st.global.u32 	[%rd2], %r12;
$L__BB0_4:
	shl.b32 	%r16, %r16, 1;
	setp.le.u32 	%p3, %r16, %r1;
	@%p3 bra 	$L__BB0_2;
	setp.ne.s32 	%p4, %r2, 0;
	@%p4 bra 	$L__BB0_7;
	ld.global.u32 	%r13, [%rd1];
	add.u64 	%rd7, %SP, 0;
	add.u64 	%rd8, %SPL, 0;
	st.local.u32 	[%rd8], %r13;
	mov.u64 	%rd9, $str;
	cvta.global.u64 	%rd10, %rd9;
	{ // callseq 0, 0
	.param .b64 param0;
	st.param.b64 	[param0], %rd10;
	.param .b64 param1;
	st.param.b64 	[param1], %rd7;
	.param .b32 retval0;
	call.uni (retval0), 
	vprintf, 
	(
	param0, 
	param1
	);
	ld.param.b32 	%r14, [retval0];
	} // callseq 0
$L__BB0_7:
	ret;

}


// ===== COMPILED SASS (sm_100) =====

	.target	sm_100

	.elftype	@"ET_EXEC"


//--------------------- .note.nv.tkinfo           --------------------------
	.section	.note.nv.tkinfo,"",@"SHT_NOTE"
	.sectionflags	@"SHF_NOTE_NV_TKINFO"
	.tkinfo
        /*0018*/ 	.word	0x00000002
        /*0030*/ 	.string	""
        /*0030*/ 	.string	"ptxas"
        /*0030*/ 	.string	"Cuda compilation tools, release 13.0, V13.0.88"
        /*0030*/ 	.string	"Build cuda_13.0.r13.0/compiler.36424714_0"
        /*0030*/ 	.string	"-arch sm_100 -m 64 "



//--------------------- .note.nv.cuinfo           --------------------------
	.section	.note.nv.cuinfo,"",@"SHT_NOTE"
	.sectionflags	@"SHF_NOTE_NV_CUINFO"
        /*0018*/ 	.short	0x0002
        /*001a*/ 	.short	0x0064
        /*001c*/ 	.short	0x0082
	.zero		2


//--------------------- .nv.info                  --------------------------
	.section	.nv.info,"",@"SHT_CUDA_INFO"
	.align	4


	//----- nvinfo : EIATTR_REGCOUNT
	.align		4
        /*0000*/ 	.byte	0x04, 0x2f
        /*0002*/ 	.short	(.L_2 - .L_1)
	.align		4
.L_1:
        /*0004*/ 	.word	index@(_Z9ReductionPii)
        /*0008*/ 	.word	0x00000018


	//----- nvinfo : EIATTR_FRAME_SIZE
	.align		4
.L_2:
        /*000c*/ 	.byte	0x04, 0x11
        /*000e*/ 	.short	(.L_4 - .L_3)
	.align		4
.L_3:
        /*0010*/ 	.word	index@(_Z9ReductionPii)
        /*0014*/ 	.word	0x00000008


	//----- nvinfo : EIATTR_MIN_STACK_SIZE
	.align		4
.L_4:
        /*0018*/ 	.byte	0x04, 0x12
        /*001a*/ 	.short	(.L_6 - .L_5)
	.align		4
.L_5:
        /*001c*/ 	.word	index@(_Z9ReductionPii)
        /*0020*/ 	.word	0x00000008
.L_6:


//--------------------- .nv.compat                --------------------------
	.section	.nv.compat,"",@"SHT_CUDA_COMPAT_INFO"
	.align	4
        /*0000*/ 	.byte	0x02, 0x09, 0x00, 0x00, 0x02, 0x02, 0x01, 0x00, 0x02, 0x05, 0x05, 0x00, 0x03, 0x07, 0x01, 0x01
        /*0010*/ 	.byte	0x02, 0x03, 0x00, 0x00, 0x02, 0x06, 0x01, 0x00, 0x04, 0x0b, 0x08, 0x00, 0x09, 0x00, 0x00, 0x00
        /*0020*/ 	.byte	0x00, 0x00, 0x00, 0x00


//--------------------- .nv.info._Z9ReductionPii  --------------------------
	.section	.nv.info._Z9ReductionPii,"",@"SHT_CUDA_INFO"
	.sectionflags	@""
	.align	4


	//----- nvinfo : EIATTR_CUDA_API_VERSION
	.align		4
        /*0000*/ 	.byte	0x04, 0x37
        /*0002*/ 	.short	(.L_8 - .L_7)
.L_7:
        /*0004*/ 	.word	0x00000082


	//----- nvinfo : EIATTR_KPARAM_INFO
	.align		4
.L_8:
        /*0008*/ 	.byte	0x04, 0x17
        /*000a*/ 	.short	(.L_10 - .L_9)
.L_9:
        /*000c*/ 	.word	0x00000000
        /*0010*/ 	.short	0x0001
        /*0012*/ 	.short	0x0008
        /*0014*/ 	.byte	0x00, 0xf0, 0x11, 0x00


	//----- nvinfo : EIATTR_KPARAM_INFO
	.align		4
.L_10:
        /*0018*/ 	.byte	0x04, 0x17
        /*001a*/ 	.short	(.L_12 - .L_11)
.L_11:
        /*001c*/ 	.word	0x00000000
        /*0020*/ 	.short	0x0000
        /*0022*/ 	.short	0x0000
        /*0024*/ 	.byte	0x00, 0xf5, 0x21, 0x00


	//----- nvinfo : EIATTR_SPARSE_MMA_MASK
	.align		4
.L_12:
        /*0028*/ 	.byte	0x03, 0x50
        /*002a*/ 	.short	0x0000


	//----- nvinfo : EIATTR_MAXREG_COUNT
	.align		4
        /*002c*/ 	.byte	0x03, 0x1b
        /*002e*/ 	.short	0x00ff


	//----- nvinfo : EIATTR_NUM_BARRIERS
	.align		4
        /*0030*/ 	.byte	0x02, 0x4c
        /*0032*/ 	.byte	0x01
	.zero		1


	//----- nvinfo : EIATTR_EXTERNS
	.align		4
        /*0034*/ 	.byte	0x04, 0x0f
        /*0036*/ 	.short	(.L_14 - .L_13)


	//   ....[0]....
	.align		4
.L_13:
        /*0038*/ 	.word	index@(vprintf)


	//----- nvinfo : EIATTR_MERCURY_ISA_VERSION
	.align		4
.L_14:
        /*003c*/ 	.byte	0x03, 0x5f
        /*003e*/ 	.short	0x0101


	//----- nvinfo : EIATTR_VRC_CTA_INIT_COUNT
	.align		4
        /*0040*/ 	.byte	0x02, 0x4a
	.zero		1
	.zero		1


	//----- nvinfo : EIATTR_SYSCALL_OFFSETS
	.align		4
        /*0044*/ 	.byte	0x04, 0x46
        /*0046*/ 	.short	(.L_16 - .L_15)


	//   ....[0]....
.L_15:
        /*0048*/ 	.word	0x00000290


	//----- nvinfo : EIATTR_EXIT_INSTR_OFFSETS
	.align		4
.L_16:
        /*004c*/ 	.byte	0x04, 0x1c
        /*004e*/ 	.short	(.L_18 - .L_17)


	//   ....[0]....
.L_17:
        /*0050*/ 	.word	0x00000060


	//   ....[1]....
        /*0054*/ 	.word	0x000001f0


	//   ....[2]....
        /*0058*/ 	.word	0x000002a0


	//----- nvinfo : EIATTR_CRS_STACK_SIZE
	.align		4
.L_18:
        /*005c*/ 	.byte	0x04, 0x1e
        /*005e*/ 	.short	(.L_20 - .L_19)
.L_19:
        /*0060*/ 	.word	0x00000000


	//----- nvinfo : EIATTR_CBANK_PARAM_SIZE
	.align		4
.L_20:
        /*0064*/ 	.byte	0x03, 0x19
        /*0066*/ 	.short	0x000c


	//----- nvinfo : EIATTR_PARAM_CBANK
	.align		4
        /*0068*/ 	.byte	0x04, 0x0a
        /*006a*/ 	.short	(.L_22 - .L_21)
	.align		4
.L_21:
        /*006c*/ 	.word	index@(.nv.constant0._Z9ReductionPii)
        /*0070*/ 	.short	0x0380
        /*0072*/ 	.short	0x000c


	//----- nvinfo : EIATTR_SW_WAR
	.align		4
.L_22:
        /*0074*/ 	.byte	0x04, 0x36
        /*0076*/ 	.short	(.L_24 - .L_23)
.L_23:
        /*0078*/ 	.word	0x00000008
.L_24:


//--------------------- .nv.callgraph             --------------------------
	.section	.nv.callgraph,"",@"SHT_CUDA_CALLGRAPH"
	.align	4
	.sectionentsize	8
	.align		4
        /*0000*/ 	.word	0x00000000
	.align		4
        /*0004*/ 	.word	0xffffffff
	.align		4
        /*0008*/ 	.word	index@(_Z9ReductionPii)
	.align		4
        /*000c*/ 	.word	index@(vprintf)
	.align		4
        /*0010*/ 	.word	0x00000000
	.align		4
        /*0014*/ 	.word	0xfffffffe
	.align		4
        /*0018*/ 	.word	0x00000000
	.align		4
        /*001c*/ 	.word	0xfffffffd
	.align		4
        /*0020*/ 	.word	0x00000000
	.align		4
        /*0024*/ 	.word	0xfffffffc


//--------------------- .nv.constant4             --------------------------
	.section	.nv.constant4,"a",@progbits
	.align	8
	.align		8
.nv.constant4:
        /*0000*/ 	.dword	vprintf
	.align		8
        /*0008*/ 	.dword	$str


//--------------------- .text._Z9ReductionPii     --------------------------
	.section	.text._Z9ReductionPii,"ax",@progbits
	.align	128
        .global         _Z9ReductionPii
        .type           _Z9ReductionPii,@function
        .size           _Z9ReductionPii,(.L_x_5 - _Z9ReductionPii)
        .other          _Z9ReductionPii,@"STO_CUDA_ENTRY STV_DEFAULT"
_Z9ReductionPii:
.text._Z9ReductionPii:
[----:B------:R-:W0:Y:S01]  /*0000*/  LDC R1, c[0x0][0x37c] ;  /* 0x0000df00ff017b82 */ /* 0x000e220000000800 */
[----:B------:R-:W1:Y:S01]  /*0010*/  LDCU UR5, c[0x0][0x388] ;  /* 0x00007100ff0577ac */ /* 0x000e620008000800 */
[----:B0-----:R-:W-:Y:S01]  /*0020*/  VIADD R1, R1, 0xfffffff8 ;  /* 0xfffffff801017836 */ /* 0x001fe20000000000 */
[----:B------:R-:W0:Y:S01]  /*0030*/  LDCU UR4, c[0x0][0x2f8] ;  /* 0x00005f00ff0477ac */ /* 0x000e220008000800 */
[----:B-1----:R-:W-:-:S03]  /*0040*/  ISETP.NE.AND P0, PT, RZ, UR5, PT ;  /* 0x00000005ff007c0c */ /* 0x002fc6000bf05270 */
[----:B0-----:R-:W-:-:S10]  /*0050*/  IADD3 R6, P1, PT, R1, UR4, RZ ;  /* 0x0000000401067c10 */ /* 0x001fd4000ff3e0ff */
[----:B------:R-:W-:Y:S05]  /*0060*/  @P0 EXIT ;  /* 0x000000000000094d */ /* 0x000fea0003800000 */
[----:B------:R-:W0:Y:S01]  /*0070*/  S2R R13, SR_TID.X ;  /* 0x00000000000d7919 */ /* 0x000e220000002100 */
[----:B------:R-:W1:Y:S01]  /*0080*/  LDC.64 R2, c[0x0][0x380] ;  /* 0x0000e000ff027b82 */ /* 0x000e620000000a00 */
[----:B------:R-:W2:Y:S01]  /*0090*/  LDCU UR4, c[0x0][0x2fc] ;  /* 0x00005f80ff0477ac */ /* 0x000ea20008000800 */
[----:B------:R-:W-:Y:S01]  /*00a0*/  HFMA2 R9, -RZ, RZ, 0, 5.9604644775390625e-08 ;  /* 0x00000001ff097431 */ /* 0x000fe200000001ff */
[----:B------:R-:W3:Y:S01]  /*00b0*/  LDCU UR5, c[0x0][0x360] ;  /* 0x00006c00ff0577ac */ /* 0x000ee20008000800 */
[----:B------:R-:W4:Y:S01]  /*00c0*/  LDCU.64 UR6, c[0x0][0x358] ;  /* 0x00006b00ff0677ac */ /* 0x000f220008000a00 */
[----:B--2---:R-:W-:Y:S02]  /*00d0*/  IMAD.X R7, RZ, RZ, UR4, P1 ;  /* 0x00000004ff077e24 */ /* 0x004fe400088e06ff */
[----:B0-----:R-:W-:-:S04]  /*00e0*/  IMAD.SHL.U32 R5, R13, 0x2, RZ ;  /* 0x000000020d057824 */ /* 0x001fc800078e00ff */
[----:B-1-34-:R-:W-:-:S07]  /*00f0*/  IMAD.WIDE.U32 R2, R5, 0x4, R2 ;  /* 0x0000000405027825 */ /* 0x01afce00078e0002 */
.L_x_2:
[----:B------:R-:W-:Y:S01]  /*0100*/  VIADD R0, R9, 0xffffffff ;  /* 0xffffffff09007836 */ /* 0x000fe20000000000 */
[----:B------:R-:W-:Y:S04]  /*0110*/  BAR.SYNC.DEFER_BLOCKING 0x0 ;  /* 0x0000000000007b1d */ /* 0x000fe80000010000 */
[----:B------:R-:W-:Y:S02]  /*0120*/  LOP3.LUT P0, RZ, R0, R13, RZ, 0xc0, !PT ;  /* 0x0000000d00ff7212 */ /* 0x000fe4000780c0ff */
[----:B------:R-:W-:Y:S11]  /*0130*/  BSSY.RECONVERGENT B0, `(.L_x_0) ;  /* 0x0000007000007945 */ /* 0x000ff60003800200 */
[----:B0-----:R-:W-:Y:S05]  /*0140*/  @P0 BRA `(.L_x_1) ;  /* 0x0000000000140947 */ /* 0x001fea0003800000 */
[----:B------:R-:W-:Y:S01]  /*0150*/  IMAD.WIDE R4, R9, 0x4, R2 ;  /* 0x0000000409047825 */ /* 0x000fe200078e0202 */
[----:B------:R-:W2:Y:S05]  /*0160*/  LDG.E R11, desc[UR6][R2.64] ;  /* 0x00000006020b7981 */ /* 0x000eaa000c1e1900 */
[----:B------:R-:W2:Y:S02]  /*0170*/  LDG.E R4, desc[UR6][R4.64] ;  /* 0x0000000604047981 */ /* 0x000ea4000c1e1900 */
[----:B--2---:R-:W-:-:S05]  /*0180*/  IMAD.IADD R11, R4, 0x1, R11 ;  /* 0x00000001040b7824 */ /* 0x004fca00078e020b */
[----:B------:R0:W-:Y:S02]  /*0190*/  STG.E desc[UR6][R2.64], R11 ;  /* 0x0000000b02007986 */ /* 0x0001e4000c101906 */
.L_x_1:
[----:B------:R-:W-:Y:S05]  /*01a0*/  BSYNC.RECONVERGENT B0 ;  /* 0x0000000000007941 */ /* 0x000fea0003800200 */
.L_x_0:
[----:B------:R-:W-:-:S04]  /*01b0*/  SHF.L.U32 R9, R9, 0x1, RZ ;  /* 0x0000000109097819 */ /* 0x000fc800000006ff */
[----:B------:R-:W-:-:S13]  /*01c0*/  ISETP.GT.U32.AND P0, PT, R9, UR5, PT ;  /* 0x0000000509007c0c */ /* 0x000fda000bf04070 */
[----:B------:R-:W-:Y:S05]  /*01d0*/  @!P0 BRA `(.L_x_2) ;  /* 0xfffffffc00c88947 */ /* 0x000fea000383ffff */
[----:B------:R-:W-:-:S13]  /*01e0*/  ISETP.NE.AND P0, PT, R13, RZ, PT ;  /* 0x000000ff0d00720c */ /* 0x000fda0003f05270 */
[----:B------:R-:W-:Y:S05]  /*01f0*/  @P0 EXIT ;  /* 0x000000000000094d */ /* 0x000fea0003800000 */
[----:B0-----:R-:W0:Y:S01]  /*0200*/  LDC.64 R2, c[0x0][0x380] ;  /* 0x0000e000ff027b82 */ /* 0x001e220000000a00 */
[----:B------:R-:W-:Y:S01]  /*0210*/  MOV R0, 0x0 ;  /* 0x0000000000007802 */ /* 0x000fe20000000f00 */
[----:B------:R-:W1:Y:S01]  /*0220*/  LDCU.64 UR4, c[0x4][0x8] ;  /* 0x01000100ff0477ac */ /* 0x000e620008000a00 */
[----:B0-----:R-:W2:Y:S05]  /*0230*/  LDG.E R2, desc[UR6][R2.64] ;  /* 0x0000000602027981 */ /* 0x001eaa000c1e1900 */
[----:B------:R0:W3:Y:S01]  /*0240*/  LDC.64 R8, c[0x4][R0] ;  /* 0x0100000000087b82 */ /* 0x0000e20000000a00 */
[----:B-1----:R-:W-:Y:S01]  /*0250*/  IMAD.U32 R4, RZ, RZ, UR4 ;  /* 0x00000004ff047e24 */ /* 0x002fe2000f8e00ff */
[----:B------:R-:W-:Y:S01]  /*0260*/  MOV R5, UR5 ;  /* 0x0000000500057c02 */ /* 0x000fe20008000f00 */
[----:B--23--:R0:W-:Y:S06]  /*0270*/  STL [R1], R2 ;  /* 0x0000000201007387 */ /* 0x00c1ec0000100800 */
[----:B------:R-:W-:-:S07]  /*0280*/  LEPC R20, `(.L_x_3) ;  /* 0x000000001014794e */ /* 0x000fce0000000000 */
[----:B0-----:R-:W-:Y:S05]  /*0290*/  CALL.ABS.NOINC R8 ;  /* 0x0000000008007343 */ /* 0x001fea0003c00000 */
.L_x_3:
[----:B------:R-:W-:Y:S05]  /*02a0*/  EXIT ;  /* 0x000000000000794d */ /* 0x000fea0003800000 */
.L_x_4:
[----:B------:R-:W-:-:S00]  /*02b0*/  BRA `(.L_x_4) ;  /* 0xfffffffc00fc7947 */ /* 0x000fc0000383ffff */
[----:B------:R-:W-:-:S00]  /*02c0*/  NOP ;  /* 0x0000000000007918 */ /* 0x000fc00000000000 */
        /* <DEDUP_REMOVED lines=11> */
.L_x_5:


//--------------------- .nv.global.init           --------------------------
	.section	.nv.global.init,"aw",@progbits
.nv.global.init:
	.type		$str,@object
	.size		$str,(.L_0 - $str)
$str:
        /*0000*/ 	.byte	0x53, 0x75, 0x6d, 0x3a, 0x20, 0x25, 0x64, 0x0a, 0x00
.L_0:


//--------------------- .nv.shared.reserved.0     --------------------------
	.section	.nv.shared.reserved.0,"aw",@nobits
	.weak		__nv_reservedSMEM_offset_0_alias
	.size		__nv_reservedSMEM_offset_0_alias, 0, 64
	.other		__nv_reservedSMEM_offset_0_alias,@"STO_CUDA_RESERVED_SHARED STV_DEFAULT"
__nv_reservedSMEM_offset_0_alias:
	.zero		0
	.zero		64


//--------------------- .nv.constant0._Z9ReductionPii --------------------------
	.section	.nv.constant0._Z9ReductionPii,"a",@progbits
	.sectionflags	@""
	.align	4
.nv.constant0._Z9ReductionPii:
	.zero		908


//--------------------- SYMBOLS --------------------------

	.type		.nv.reservedSmem.offset0,@object
	.size		.nv.reservedSmem.offset0,0x4
	.type		vprintf,@function
